//
// Generated by NVIDIA NVVM Compiler
//
// Compiler Build ID: CL-36424714
// Cuda compilation tools, release 13.0, V13.0.88
// Based on NVVM 20.0.0
//

.version 9.0
.target sm_100
.address_size 64

	// .globl	_Z3addPKfS0_Pfi

.visible .entry _Z3addPKfS0_Pfi(
	.param .u64 .ptr .align 1 _Z3addPKfS0_Pfi_param_0,
	.param .u64 .ptr .align 1 _Z3addPKfS0_Pfi_param_1,
	.param .u64 .ptr .align 1 _Z3addPKfS0_Pfi_param_2,
	.param .u32 _Z3addPKfS0_Pfi_param_3
)
{
	.reg .pred 	%p<2>;
	.reg .b32 	%r<6>;
	.reg .b32 	%f<4>;
	.reg .b64 	%rd<11>;

	ld.param.u64 	%rd1, [_Z3addPKfS0_Pfi_param_0];
	ld.param.u64 	%rd2, [_Z3addPKfS0_Pfi_param_1];
	ld.param.u64 	%rd3, [_Z3addPKfS0_Pfi_param_2];
	ld.param.u32 	%r2, [_Z3addPKfS0_Pfi_param_3];
	mov.u32 	%r3, %ctaid.x;
	mov.u32 	%r4, %ntid.x;
	mov.u32 	%r5, %tid.x;
	mad.lo.s32 	%r1, %r3, %r4, %r5;
	setp.ge.s32 	%p1, %r1, %r2;
	@%p1 bra 	$L__BB0_2;
	cvta.to.global.u64 	%rd4, %rd1;
	cvta.to.global.u64 	%rd5, %rd2;
	cvta.to.global.u64 	%rd6, %rd3;
	mul.wide.s32 	%rd7, %r1, 4;
	add.s64 	%rd8, %rd4, %rd7;
	ld.global.f32 	%f1, [%rd8];
	add.s64 	%rd9, %rd5, %rd7;
	ld.global.f32 	%f2, [%rd9];
	add.f32 	%f3, %f1, %f2;
	add.s64 	%rd10, %rd6, %rd7;
	st.global.f32 	[%rd10], %f3;
$L__BB0_2:
	ret;

}


// ===== COMPILED SASS (sm_100) =====

	.target	sm_100

	.elftype	@"ET_EXEC"


//--------------------- .note.nv.tkinfo           --------------------------
	.section	.note.nv.tkinfo,"",@"SHT_NOTE"
	.sectionflags	@"SHF_NOTE_NV_TKINFO"
	.tkinfo
        /*0018*/ 	.word	0x00000002
        /*0030*/ 	.string	""
        /*0030*/ 	.string	"ptxas"
        /*0030*/ 	.string	"Cuda compilation tools, release 13.0, V13.0.88"
        /*0030*/ 	.string	"Build cuda_13.0.r13.0/compiler.36424714_0"
        /*0030*/ 	.string	"-arch sm_100 -m 64 "



//--------------------- .note.nv.cuinfo           --------------------------
	.section	.note.nv.cuinfo,"",@"SHT_NOTE"
	.sectionflags	@"SHF_NOTE_NV_CUINFO"
        /*0018*/ 	.short	0x0002
        /*001a*/ 	.short	0x0064
        /*001c*/ 	.short	0x0082
	.zero		2


//--------------------- .nv.info                  --------------------------
	.section	.nv.info,"",@"SHT_CUDA_INFO"
	.align	4


	//----- nvinfo : EIATTR_REGCOUNT
	.align		4
        /*0000*/ 	.byte	0x04, 0x2f
        /*0002*/ 	.short	(.L_1 - .L_0)
	.align		4
.L_0:
        /*0004*/ 	.word	index@(_Z3addPKfS0_Pfi)
        /*0008*/ 	.word	0x0000000c


	//----- nvinfo : EIATTR_FRAME_SIZE
	.align		4
.L_1:
        /*000c*/ 	.byte	0x04, 0x11
        /*000e*/ 	.short	(.L_3 - .L_2)
	.align		4
.L_2:
        /*0010*/ 	.word	index@(_Z3addPKfS0_Pfi)
        /*0014*/ 	.word	0x00000000


	//----- nvinfo : EIATTR_MIN_STACK_SIZE
	.align		4
.L_3:
        /*0018*/ 	.byte	0x04, 0x12
        /*001a*/ 	.short	(.L_5 - .L_4)
	.align		4
.L_4:
        /*001c*/ 	.word	index@(_Z3addPKfS0_Pfi)
        /*0020*/ 	.word	0x00000000
.L_5:


//--------------------- .nv.compat                --------------------------
	.section	.nv.compat,"",@"SHT_CUDA_COMPAT_INFO"
	.align	4
        /*0000*/ 	.byte	0x02, 0x09, 0x00, 0x00, 0x02, 0x02, 0x01, 0x00, 0x02, 0x05, 0x05, 0x00, 0x03, 0x07, 0x01, 0x01
        /*0010*/ 	.byte	0x02, 0x03, 0x00, 0x00, 0x02, 0x06, 0x01, 0x00, 0x04, 0x0b, 0x08, 0x00, 0x09, 0x00, 0x00, 0x00
        /*0020*/ 	.byte	0x00, 0x00, 0x00, 0x00


//--------------------- .nv.info._Z3addPKfS0_Pfi  --------------------------
	.section	.nv.info._Z3addPKfS0_Pfi,"",@"SHT_CUDA_INFO"
	.sectionflags	@""
	.align	4


	//----- nvinfo : EIATTR_CUDA_API_VERSION
	.align		4
        /*0000*/ 	.byte	0x04, 0x37
        /*0002*/ 	.short	(.L_7 - .L_6)
.L_6:
        /*0004*/ 	.word	0x00000082


	//----- nvinfo : EIATTR_KPARAM_INFO
	.align		4
.L_7:
        /*0008*/ 	.byte	0x04, 0x17
        /*000a*/ 	.short	(.L_9 - .L_8)
.L_8:
        /*000c*/ 	.word	0x00000000
        /*0010*/ 	.short	0x0003
        /*0012*/ 	.short	0x0018
        /*0014*/ 	.byte	0x00, 0xf0, 0x11, 0x00


	//----- nvinfo : EIATTR_KPARAM_INFO
	.align		4
.L_9:
        /*0018*/ 	.byte	0x04, 0x17
        /*001a*/ 	.short	(.L_11 - .L_10)
.L_10:
        /*001c*/ 	.word	0x00000000
        /*0020*/ 	.short	0x0002
        /*0022*/ 	.short	0x0010
        /*0024*/ 	.byte	0x00, 0xf5, 0x21, 0x00


	//----- nvinfo : EIATTR_KPARAM_INFO
	.align		4
.L_11:
        /*0028*/ 	.byte	0x04, 0x17
        /*002a*/ 	.short	(.L_13 - .L_12)
.L_12:
        /*002c*/ 	.word	0x00000000
        /*0030*/ 	.short	0x0001
        /*0032*/ 	.short	0x0008
        /*0034*/ 	.byte	0x00, 0xf5, 0x21, 0x00


	//----- nvinfo : EIATTR_KPARAM_INFO
	.align		4
.L_13:
        /*0038*/ 	.byte	0x04, 0x17
        /*003a*/ 	.short	(.L_15 - .L_14)
.L_14:
        /*003c*/ 	.word	0x00000000
        /*0040*/ 	.short	0x0000
        /*0042*/ 	.short	0x0000
        /*0044*/ 	.byte	0x00, 0xf5, 0x21, 0x00


	//----- nvinfo : EIATTR_SPARSE_MMA_MASK
	.align		4
.L_15:
        /*0048*/ 	.byte	0x03, 0x50
        /*004a*/ 	.short	0x0000


	//----- nvinfo : EIATTR_MAXREG_COUNT
	.align		4
        /*004c*/ 	.byte	0x03, 0x1b
        /*004e*/ 	.short	0x00ff


	//----- nvinfo : EIATTR_MERCURY_ISA_VERSION
	.align		4
        /*0050*/ 	.byte	0x03, 0x5f
        /*0052*/ 	.short	0x0101


	//----- nvinfo : EIATTR_VRC_CTA_INIT_COUNT
	.align		4
        /*0054*/ 	.byte	0x02, 0x4a
	.zero		1
	.zero		1


	//----- nvinfo : EIATTR_EXIT_INSTR_OFFSETS
	.align		4
        /*0058*/ 	.byte	0x04, 0x1c
        /*005a*/ 	.short	(.L_17 - .L_16)


	//   ....[0]....
.L_16:
        /*005c*/ 	.word	0x00000070


	//   ....[1]....
        /*0060*/ 	.word	0x00000130


	//----- nvinfo : EIATTR_CBANK_PARAM_SIZE
	.align		4
.L_17:
        /*0064*/ 	.byte	0x03, 0x19
        /*0066*/ 	.short	0x001c


	//----- nvinfo : EIATTR_PARAM_CBANK
	.align		4
        /*0068*/ 	.byte	0x04, 0x0a
        /*006a*/ 	.short	(.L_19 - .L_18)
	.align		4
.L_18:
        /*006c*/ 	.word	index@(.nv.constant0._Z3addPKfS0_Pfi)
        /*0070*/ 	.short	0x0380
        /*0072*/ 	.short	0x001c


	//----- nvinfo : EIATTR_SW_WAR
	.align		4
.L_19:
        /*0074*/ 	.byte	0x04, 0x36
        /*0076*/ 	.short	(.L_21 - .L_20)
.L_20:
        /*0078*/ 	.word	0x00000008
.L_21:


//--------------------- .nv.callgraph             --------------------------
	.section	.nv.callgraph,"",@"SHT_CUDA_CALLGRAPH"
	.align	4
	.sectionentsize	8
	.align		4
        /*0000*/ 	.word	0x00000000
	.align		4
        /*0004*/ 	.word	0xffffffff
	.align		4
        /*0008*/ 	.word	0x00000000
	.align		4
        /*000c*/ 	.word	0xfffffffe
	.align		4
        /*0010*/ 	.word	0x00000000
	.align		4
        /*0014*/ 	.word	0xfffffffd
	.align		4
        /*0018*/ 	.word	0x00000000
	.align		4
        /*001c*/ 	.word	0xfffffffc


//--------------------- .text._Z3addPKfS0_Pfi     --------------------------
	.section	.text._Z3addPKfS0_Pfi,"ax",@progbits
	.align	128
        .global         _Z3addPKfS0_Pfi
        .type           _Z3addPKfS0_Pfi,@function
        .size           _Z3addPKfS0_Pfi,(.L_x_1 - _Z3addPKfS0_Pfi)
        .other          _Z3addPKfS0_Pfi,@"STO_CUDA_ENTRY STV_DEFAULT"
_Z3addPKfS0_Pfi:
.text._Z3addPKfS0_Pfi:
[----:B------:R-:W-:Y:S01]  /*0000*/  LDC R1, c[0x0][0x37c] ;  /* 0x0000df00ff017b82 */ /* 0x000fe20000000800 */
[----:B------:R-:W0:Y:S07]  /*0010*/  S2R R0, SR_TID.X ;  /* 0x0000000000007919 */ /* 0x000e2e0000002100 */
[----:B------:R-:W0:Y:S01]  /*0020*/  S2UR UR4, SR_CTAID.X ;  /* 0x00000000000479c3 */ /* 0x000e220000002500 */
[----:B------:R-:W1:Y:S07]  /*0030*/  LDCU UR5, c[0x0][0x398] ;  /* 0x00007300ff0577ac */ /* 0x000e6e0008000800 */
[----:B------:R-:W0:Y:S02]  /*0040*/  LDC R9, c[0x0][0x360] ;  /* 0x0000d800ff097b82 */ /* 0x000e240000000800 */
[----:B0-----:R-:W-:-:S05]  /*0050*/  IMAD R9, R9, UR4, R0 ;  /* 0x0000000409097c24 */ /* 0x001fca000f8e0200 */
[----:B-1----:R-:W-:-:S13]  /*0060*/  ISETP.GE.AND P0, PT, R9, UR5, PT ;  /* 0x0000000509007c0c */ /* 0x002fda000bf06270 */
[----:B------:R-:W-:Y:S05]  /*0070*/  @P0 EXIT ;  /* 0x000000000000094d */ /* 0x000fea0003800000 */
[----:B------:R-:W0:Y:S01]  /*0080*/  LDC.64 R2, c[0x0][0x380] ;  /* 0x0000e000ff027b82 */ /* 0x000e220000000a00 */
[----:B------:R-:W1:Y:S07]  /*0090*/  LDCU.64 UR4, c[0x0][0x358] ;  /* 0x00006b00ff0477ac */ /* 0x000e6e0008000a00 */
[----:B------:R-:W2:Y:S08]  /*00a0*/  LDC.64 R4, c[0x0][0x388] ;  /* 0x0000e200ff047b82 */ /* 0x000eb00000000a00 */
[----:B------:R-:W3:Y:S01]  /*00b0*/  LDC.64 R6, c[0x0][0x390] ;  /* 0x0000e400ff067b82 */ /* 0x000ee20000000a00 */
[----:B0-----:R-:W-:-:S06]  /*00c0*/  IMAD.WIDE R2, R9, 0x4, R2 ;  /* 0x0000000409027825 */ /* 0x001fcc00078e0202 */
[----:B-1----:R-:W4:Y:S01]  /*00d0*/  LDG.E R2, desc[UR4][R2.64] ;  /* 0x0000000402027981 */ /* 0x002f22000c1e1900 */
[----:B--2---:R-:W-:-:S06]  /*00e0*/  IMAD.WIDE R4, R9, 0x4, R4 ;  /* 0x0000000409047825 */ /* 0x004fcc00078e0204 */
[----:B------:R-:W4:Y:S01]  /*00f0*/  LDG.E R5, desc[UR4][R4.64] ;  /* 0x0000000404057981 */ /* 0x000f22000c1e1900 */
[----:B---3--:R-:W-:-:S04]  /*0100*/  IMAD.WIDE R6, R9, 0x4, R6 ;  /* 0x0000000409067825 */ /* 0x008fc800078e0206 */
[----:B----4-:R-:W-:-:S05]  /*0110*/  FADD R9, R2, R5 ;  /* 0x0000000502097221 */ /* 0x010fca0000000000 */
[----:B------:R-:W-:Y:S01]  /*0120*/  STG.E desc[UR4][R6.64], R9 ;  /* 0x0000000906007986 */ /* 0x000fe2000c101904 */
[----:B------:R-:W-:Y:S05]  /*0130*/  EXIT ;  /* 0x000000000000794d */ /* 0x000fea0003800000 */
.L_x_0:
[----:B------:R-:W-:-:S00]  /*0140*/  BRA `(.L_x_0) ;  /* 0xfffffffc00fc7947 */ /* 0x000fc0000383ffff */
[----:B------:R-:W-:-:S00]  /*0150*/  NOP ;  /* 0x0000000000007918 */ /* 0x000fc00000000000 */
        /* <DEDUP_REMOVED lines=10> */
.L_x_1:


//--------------------- .nv.shared.reserved.0     --------------------------
	.section	.nv.shared.reserved.0,"aw",@nobits
	.weak		__nv_reservedSMEM_offset_0_alias
	.size		__nv_reservedSMEM_offset_0_alias, 0, 64
	.other		__nv_reservedSMEM_offset_0_alias,@"STO_CUDA_RESERVED_SHARED STV_DEFAULT"
__nv_reservedSMEM_offset_0_alias:
	.zero		0
	.zero		64


//--------------------- .nv.constant0._Z3addPKfS0_Pfi --------------------------
	.section	.nv.constant0._Z3addPKfS0_Pfi,"a",@progbits
	.sectionflags	@""
	.align	4
.nv.constant0._Z3addPKfS0_Pfi:
	.zero		924


//--------------------- SYMBOLS --------------------------

	.type		.nv.reservedSmem.offset0,@object
	.size		.nv.reservedSmem.offset0,0x4
